	.headerflags	@"EF_CUDA_TEXMODE_UNIFIED EF_CUDA_64BIT_ADDRESS EF_CUDA_ACCELERATORS EF_CUDA_SM90 EF_CUDA_VIRTUAL_SM(EF_CUDA_SM90)"
	.elftype	@"ET_EXEC"


//--------------------- .nv.info                  --------------------------
	.section	.nv.info,"",@"SHT_CUDA_INFO"
	.align	4


	//----- nvinfo : EIATTR_REGCOUNT
	.align		4
        /*0000*/ 	.byte	0x04, 0x2f
        /*0002*/ 	.short	(.L_3 - .L_2)
	.align		4
.L_2:
        /*0004*/ 	.word	index@(triton_poi_fused__native_batch_norm_legit_no_training__prelu_kernel_3)
        /*0008*/ 	.word	0x00000012


	//----- nvinfo : EIATTR_MIN_STACK_SIZE
	.align		4
.L_3:
        /*000c*/ 	.byte	0x04, 0x12
        /*000e*/ 	.short	(.L_5 - .L_4)
	.align		4
.L_4:
        /*0010*/ 	.word	index@(triton_poi_fused__native_batch_norm_legit_no_training__prelu_kernel_3)
        /*0014*/ 	.word	0x00000000


	//----- nvinfo : EIATTR_FRAME_SIZE
	.align		4
.L_5:
        /*0018*/ 	.byte	0x04, 0x11
        /*001a*/ 	.short	(.L_7 - .L_6)
	.align		4
.L_6:
        /*001c*/ 	.word	index@(triton_poi_fused__native_batch_norm_legit_no_training__prelu_kernel_3)
        /*0020*/ 	.word	0x00000000


	//----- nvinfo : EIATTR_MIN_STACK_SIZE
	.align		4
.L_7:
        /*0024*/ 	.byte	0x04, 0x12
        /*0026*/ 	.short	(.L_9 - .L_8)
	.align		4
.L_8:
        /*0028*/ 	.word	index@(triton_poi_fused__native_batch_norm_legit_no_training__prelu_kernel_3)
        /*002c*/ 	.word	0x00000000
.L_9:


//--------------------- .nv.info.triton_poi_fused__native_batch_norm_legit_no_training__prelu_kernel_3 --------------------------
	.section	.nv.info.triton_poi_fused__native_batch_norm_legit_no_training__prelu_kernel_3,"",@"SHT_CUDA_INFO"
	.sectionflags	@""
	.align	4


	//----- nvinfo : EIATTR_CUDA_API_VERSION
	.align		4
        /*0000*/ 	.byte	0x04, 0x37
        /*0002*/ 	.short	(.L_11 - .L_10)
.L_10:
        /*0004*/ 	.word	0x0000007c


	//----- nvinfo : EIATTR_KPARAM_INFO
	.align		4
.L_11:
        /*0008*/ 	.byte	0x04, 0x17
        /*000a*/ 	.short	(.L_13 - .L_12)
.L_12:
        /*000c*/ 	.word	0x00000000
        /*0010*/ 	.short	0x0007
        /*0012*/ 	.short	0x0038
        /*0014*/ 	.byte	0x00, 0xf0, 0x11, 0x00


	//----- nvinfo : EIATTR_KPARAM_INFO
	.align		4
.L_13:
        /*0018*/ 	.byte	0x04, 0x17
        /*001a*/ 	.short	(.L_15 - .L_14)
.L_14:
        /*001c*/ 	.word	0x00000000
        /*0020*/ 	.short	0x0006
        /*0022*/ 	.short	0x0030
        /*0024*/ 	.byte	0x00, 0xf4, 0x21, 0x00


	//----- nvinfo : EIATTR_KPARAM_INFO
	.align		4
.L_15:
        /*0028*/ 	.byte	0x04, 0x17
        /*002a*/ 	.short	(.L_17 - .L_16)
.L_16:
        /*002c*/ 	.word	0x00000000
        /*0030*/ 	.short	0x0005
        /*0032*/ 	.short	0x0028
        /*0034*/ 	.byte	0x00, 0xf4, 0x21, 0x00


	//----- nvinfo : EIATTR_KPARAM_INFO
	.align		4
.L_17:
        /*0038*/ 	.byte	0x04, 0x17
        /*003a*/ 	.short	(.L_19 - .L_18)
.L_18:
        /*003c*/ 	.word	0x00000000
        /*0040*/ 	.short	0x0004
        /*0042*/ 	.short	0x0020
        /*0044*/ 	.byte	0x00, 0xf4, 0x21, 0x00


	//----- nvinfo : EIATTR_KPARAM_INFO
	.align		4
.L_19:
        /*0048*/ 	.byte	0x04, 0x17
        /*004a*/ 	.short	(.L_21 - .L_20)
.L_20:
        /*004c*/ 	.word	0x00000000
        /*0050*/ 	.short	0x0003
        /*0052*/ 	.short	0x0018
        /*0054*/ 	.byte	0x00, 0xf4, 0x21, 0x00


	//----- nvinfo : EIATTR_KPARAM_INFO
	.align		4
.L_21:
        /*0058*/ 	.byte	0x04, 0x17
        /*005a*/ 	.short	(.L_23 - .L_22)
.L_22:
        /*005c*/ 	.word	0x00000000
        /*0060*/ 	.short	0x0002
        /*0062*/ 	.short	0x0010
        /*0064*/ 	.byte	0x00, 0xf4, 0x21, 0x00


	//----- nvinfo : EIATTR_KPARAM_INFO
	.align		4
.L_23:
        /*0068*/ 	.byte	0x04, 0x17
        /*006a*/ 	.short	(.L_25 - .L_24)
.L_24:
        /*006c*/ 	.word	0x00000000
        /*0070*/ 	.short	0x0001
        /*0072*/ 	.short	0x0008
        /*0074*/ 	.byte	0x00, 0xf4, 0x21, 0x00


	//----- nvinfo : EIATTR_KPARAM_INFO
	.align		4
.L_25:
        /*0078*/ 	.byte	0x04, 0x17
        /*007a*/ 	.short	(.L_27 - .L_26)
.L_26:
        /*007c*/ 	.word	0x00000000
        /*0080*/ 	.short	0x0000
        /*0082*/ 	.short	0x0000
        /*0084*/ 	.byte	0x00, 0xf4, 0x21, 0x00


	//----- nvinfo : EIATTR_SPARSE_MMA_MASK
	.align		4
.L_27:
        /*0088*/ 	.byte	0x03, 0x50
        /*008a*/ 	.short	0x0000


	//----- nvinfo : EIATTR_MAXREG_COUNT
	.align		4
        /*008c*/ 	.byte	0x03, 0x1b
        /*008e*/ 	.short	0x00ff


	//----- nvinfo : EIATTR_EXIT_INSTR_OFFSETS
	.align		4
        /*0090*/ 	.byte	0x04, 0x1c
        /*0092*/ 	.short	(.L_29 - .L_28)


	//   ....[0]....
.L_28:
        /*0094*/ 	.word	0x00000400


	//----- nvinfo : EIATTR_REQNTID
	.align		4
.L_29:
        /*0098*/ 	.byte	0x04, 0x10
        /*009a*/ 	.short	(.L_31 - .L_30)
.L_30:
        /*009c*/ 	.word	0x00000100
        /*00a0*/ 	.word	0x00000001
        /*00a4*/ 	.word	0x00000001


	//----- nvinfo : EIATTR_CBANK_PARAM_SIZE
	.align		4
.L_31:
        /*00a8*/ 	.byte	0x03, 0x19
        /*00aa*/ 	.short	0x003c


	//----- nvinfo : EIATTR_PARAM_CBANK
	.align		4
        /*00ac*/ 	.byte	0x04, 0x0a
        /*00ae*/ 	.short	(.L_33 - .L_32)
	.align		4
.L_32:
        /*00b0*/ 	.word	index@(.nv.constant0.triton_poi_fused__native_batch_norm_legit_no_training__prelu_kernel_3)
        /*00b4*/ 	.short	0x0210
        /*00b6*/ 	.short	0x003c


	//----- nvinfo : EIATTR_SW_WAR
	.align		4
.L_33:
        /*00b8*/ 	.byte	0x04, 0x36
        /*00ba*/ 	.short	(.L_35 - .L_34)
.L_34:
        /*00bc*/ 	.word	0x00000008
.L_35:


//--------------------- .nv.callgraph             --------------------------
	.section	.nv.callgraph,"",@"SHT_CUDA_CALLGRAPH"
	.align	4
	.sectionentsize	8
	.align		4
        /*0000*/ 	.word	0x00000000
	.align		4
        /*0004*/ 	.word	0xffffffff
	.align		4
        /*0008*/ 	.word	0x00000000
	.align		4
        /*000c*/ 	.word	0xfffffffe
	.align		4
        /*0010*/ 	.word	0x00000000
	.align		4
        /*0014*/ 	.word	0xfffffffd
	.align		4
        /*0018*/ 	.word	0x00000000
	.align		4
        /*001c*/ 	.word	0xfffffffc


//--------------------- .nv.constant4             --------------------------
	.section	.nv.constant4,"a",@progbits
	.align	8
	.align		8
.nv.constant4:
        /*0000*/ 	.dword	_$_str
	.align		8
        /*0008*/ 	.dword	_$_str_$_2


//--------------------- .text.triton_poi_fused__native_batch_norm_legit_no_training__prelu_kernel_3 --------------------------
	.section	.text.triton_poi_fused__native_batch_norm_legit_no_training__prelu_kernel_3,"ax",@progbits
	.align	128
        .global         triton_poi_fused__native_batch_norm_legit_no_training__prelu_kernel_3
        .type           triton_poi_fused__native_batch_norm_legit_no_training__prelu_kernel_3,@function
        .size           triton_poi_fused__native_batch_norm_legit_no_training__prelu_kernel_3,(.L_x_1 - triton_poi_fused__native_batch_norm_legit_no_training__prelu_kernel_3)
        .other          triton_poi_fused__native_batch_norm_legit_no_training__prelu_kernel_3,@"STO_CUDA_ENTRY STV_DEFAULT"
triton_poi_fused__native_batch_norm_legit_no_training__prelu_kernel_3:
.text.triton_poi_fused__native_batch_norm_legit_no_training__prelu_kernel_3:
[----:B------:R-:W-:Y:S01]  /*0000*/  LDC R1, c[0x0][0x28] ;  /* 0x00000a00ff017b82 */ /* 0x000fe20000000800 */
[----:B------:R-:W1:Y:S07]  /*0010*/  S2R R0, SR_TID.X ;  /* 0x0000000000007919 */ /* 0x000e6e0000002100 */
[----:B------:R-:W2:Y:S01]  /*0020*/  LDC.64 R2, c[0x0][0x228] ;  /* 0x00008a00ff027b82 */ /* 0x000ea20000000a00 */
[----:B------:R-:W-:Y:S01]  /*0030*/  ULDC.64 UR4, c[0x0][0x208] ;  /* 0x0000820000047ab9 */ /* 0x000fe20000000a00 */
[----:B------:R-:W3:Y:S06]  /*0040*/  S2R R7, SR_CTAID.X ;  /* 0x0000000000077919 */ /* 0x000eec0000002500 */
[----:B------:R-:W4:Y:S08]  /*0050*/  LDC.64 R8, c[0x0][0x220] ;  /* 0x00008800ff087b82 */ /* 0x000f300000000a00 */
[----:B------:R-:W5:Y:S08]  /*0060*/  LDC.64 R10, c[0x0][0x230] ;  /* 0x00008c00ff0a7b82 */ /* 0x000f700000000a00 */
[----:B------:R-:W5:Y:S01]  /*0070*/  LDC.64 R12, c[0x0][0x238] ;  /* 0x00008e00ff0c7b82 */ /* 0x000f620000000a00 */
[----:B-1----:R-:W-:-:S07]  /*0080*/  SHF.L.U32 R0, R0, 0x1, RZ ;  /* 0x0000000100007819 */ /* 0x002fce00000006ff */
[----:B------:R-:W1:Y:S01]  /*0090*/  LDC.64 R14, c[0x0][0x240] ;  /* 0x00009000ff0e7b82 */ /* 0x000e620000000a00 */
[----:B---3--:R-:W-:Y:S02]  /*00a0*/  SHF.R.S32.HI R5, RZ, 0x16, R7 ;  /* 0x00000016ff057819 */ /* 0x008fe40000011407 */
[----:B------:R-:W-:Y:S02]  /*00b0*/  LOP3.LUT R0, R0, 0x1fe, RZ, 0xc0, !PT ;  /* 0x000001fe00007812 */ /* 0x000fe400078ec0ff */
[----:B------:R-:W-:Y:S02]  /*00c0*/  SGXT R5, R5, 0x1 ;  /* 0x000000010505781a */ /* 0x000fe40000000200 */
[----:B------:R-:W-:Y:S02]  /*00d0*/  LEA R0, R7, R0, 0x9 ;  /* 0x0000000007007211 */ /* 0x000fe400078e48ff */
[----:B------:R-:W3:Y:S02]  /*00e0*/  LDC.64 R6, c[0x0][0x218] ;  /* 0x00008600ff067b82 */ /* 0x000ee40000000a00 */
[----:B------:R-:W-:-:S04]  /*00f0*/  LEA.HI R5, R5, R0, RZ, 0x5 ;  /* 0x0000000005057211 */ /* 0x000fc800078f28ff */
[----:B------:R-:W-:-:S04]  /*0100*/  LOP3.LUT R5, R5, 0xffffffe0, RZ, 0xc0, !PT ;  /* 0xffffffe005057812 */ /* 0x000fc800078ec0ff */
[----:B------:R-:W-:-:S05]  /*0110*/  IADD3 R4, R0, -R5, RZ ;  /* 0x8000000500047210 */ /* 0x000fca0007ffe0ff */
[----:B--2---:R-:W-:-:S06]  /*0120*/  IMAD.WIDE R2, R4, 0x4, R2 ;  /* 0x0000000404027825 */ /* 0x004fcc00078e0202 */
[----:B------:R-:W2:Y:S01]  /*0130*/  LDG.E.EL.64 R2, desc[UR4][R2.64] ;  /* 0x0000000402027981 */ /* 0x000ea2000c2e1b00 */
[----:B----4-:R-:W-:-:S04]  /*0140*/  IMAD.WIDE R8, R4, 0x4, R8 ;  /* 0x0000000404087825 */ /* 0x010fc800078e0208 */
[----:B---3--:R-:W-:Y:S02]  /*0150*/  IMAD.WIDE R6, R0, 0x4, R6 ;  /* 0x0000000400067825 */ /* 0x008fe400078e0206 */
[----:B------:R-:W3:Y:S04]  /*0160*/  LDG.E.EL.64 R8, desc[UR4][R8.64] ;  /* 0x0000000408087981 */ /* 0x000ee8000c2e1b00 */
[----:B------:R-:W3:Y:S01]  /*0170*/  LDG.E.64 R6, desc[UR4][R6.64] ;  /* 0x0000000406067981 */ /* 0x000ee2000c1e1b00 */
[----:B-----5:R-:W-:-:S04]  /*0180*/  IMAD.WIDE R10, R4, 0x4, R10 ;  /* 0x00000004040a7825 */ /* 0x020fc800078e020a */
[C---:B0-----:R-:W-:Y:S02]  /*0190*/  IMAD.WIDE R12, R4.reuse, 0x4, R12 ;  /* 0x00000004040c7825 */ /* 0x041fe400078e020c */
[----:B------:R-:W4:Y:S04]  /*01a0*/  LDG.E.EL.64 R10, desc[UR4][R10.64] ;  /* 0x000000040a0a7981 */ /* 0x000f28000c2e1b00 */
[----:B------:R-:W4:Y:S01]  /*01b0*/  LDG.E.EL.64 R12, desc[UR4][R12.64] ;  /* 0x000000040c0c7981 */ /* 0x000f22000c2e1b00 */
[----:B-1----:R-:W-:-:S06]  /*01c0*/  IMAD.WIDE R4, R4, 0x4, R14 ;  /* 0x0000000404047825 */ /* 0x002fcc00078e020e */
[----:B------:R-:W5:Y:S01]  /*01d0*/  LDG.E.EL.64 R4, desc[UR4][R4.64] ;  /* 0x0000000404047981 */ /* 0x000f62000c2e1b00 */
[----:B--2---:R-:W-:Y:S01]  /*01e0*/  FADD R2, R2, 9.9999997473787516356e-06 ;  /* 0x3727c5ac02027421 */ /* 0x004fe20000000000 */
[----:B------:R-:W-:-:S03]  /*01f0*/  FADD R3, R3, 9.9999997473787516356e-06 ;  /* 0x3727c5ac03037421 */ /* 0x000fc60000000000 */
[----:B------:R-:W0:Y:S08]  /*0200*/  MUFU.SQRT R14, R2 ;  /* 0x00000002000e7308 */ /* 0x000e300000002000 */
[----:B------:R-:W1:Y:S01]  /*0210*/  MUFU.SQRT R15, R3 ;  /* 0x00000003000f7308 */ /* 0x000e620000002000 */
[C---:B0-----:R-:W-:Y:S02]  /*0220*/  FSETP.GT.AND P0, PT, R14.reuse, 8.50705917302346158658e+37, PT ;  /* 0x7e8000000e00780b */ /* 0x041fe40003f04000 */
[----:B------:R-:W-:-:S02]  /*0230*/  FSETP.GEU.AND P2, PT, R14, 1.175494350822287508e-38, PT ;  /* 0x008000000e00780b */ /* 0x000fc40003f4e000 */
[C---:B-1----:R-:W-:Y:S02]  /*0240*/  FSETP.GT.AND P1, PT, R15.reuse, 8.50705917302346158658e+37, PT ;  /* 0x7e8000000f00780b */ /* 0x042fe40003f24000 */
[----:B------:R-:W-:-:S07]  /*0250*/  FSETP.GEU.AND P3, PT, R15, 1.175494350822287508e-38, PT ;  /* 0x008000000f00780b */ /* 0x000fce0003f6e000 */
[----:B------:R-:W-:Y:S01]  /*0260*/  @P0 FMUL R14, R14, 0.25 ;  /* 0x3e8000000e0e0820 */ /* 0x000fe20000400000 */
[----:B------:R-:W-:-:S03]  /*0270*/  HFMA2.MMA R2, -RZ, RZ, 1.625, 0 ;  /* 0x3e800000ff027435 */ /* 0x000fc600000001ff */
[----:B------:R-:W-:Y:S01]  /*0280*/  @!P2 FMUL R14, R14, 16777216 ;  /* 0x4b8000000e0ea820 */ /* 0x000fe20000400000 */
[----:B------:R-:W-:-:S04]  /*0290*/  @P1 FMUL R15, R15, 0.25 ;  /* 0x3e8000000f0f1820 */ /* 0x000fc80000400000 */
[----:B------:R-:W-:Y:S01]  /*02a0*/  @!P3 FMUL R15, R15, 16777216 ;  /* 0x4b8000000f0fb820 */ /* 0x000fe20000400000 */
[----:B------:R-:W0:Y:S01]  /*02b0*/  MUFU.RCP R14, R14 ;  /* 0x0000000e000e7308 */ /* 0x000e220000001000 */
[----:B------:R-:W-:-:S07]  /*02c0*/  FSEL R3, R2, 1, P0 ;  /* 0x3f80000002037808 */ /* 0x000fce0000000000 */
[----:B------:R-:W1:Y:S01]  /*02d0*/  MUFU.RCP R15, R15 ;  /* 0x0000000f000f7308 */ /* 0x000e620000001000 */
[----:B------:R-:W-:Y:S01]  /*02e0*/  FSEL R2, R2, 1, P1 ;  /* 0x3f80000002027808 */ /* 0x000fe20000800000 */
[----:B------:R-:W-:Y:S01]  /*02f0*/  @!P2 FMUL R3, R3, 16777216 ;  /* 0x4b8000000303a820 */ /* 0x000fe20000400000 */
[----:B---3--:R-:W-:-:S03]  /*0300*/  FADD R7, R7, -R9 ;  /* 0x8000000907077221 */ /* 0x008fc60000000000 */
[----:B------:R-:W-:Y:S01]  /*0310*/  @!P3 FMUL R2, R2, 16777216 ;  /* 0x4b8000000202b820 */ /* 0x000fe20000400000 */
[----:B------:R-:W-:Y:S01]  /*0320*/  FADD R6, R6, -R8 ;  /* 0x8000000806067221 */ /* 0x000fe20000000000 */
[----:B0-----:R-:W-:Y:S02]  /*0330*/  FMUL R9, R14, R3 ;  /* 0x000000030e097220 */ /* 0x001fe40000400000 */
[----:B-1----:R-:W-:Y:S02]  /*0340*/  FMUL R8, R15, R2 ;  /* 0x000000020f087220 */ /* 0x002fe40000400000 */
[----:B------:R-:W0:Y:S01]  /*0350*/  LDC.64 R2, c[0x0][0x210] ;  /* 0x00008400ff027b82 */ /* 0x000e220000000a00 */
[----:B------:R-:W-:Y:S01]  /*0360*/  FMUL R9, R6, R9 ;  /* 0x0000000906097220 */ /* 0x000fe20000400000 */
[----:B------:R-:W-:-:S03]  /*0370*/  FMUL R8, R7, R8 ;  /* 0x0000000807087220 */ /* 0x000fc60000400000 */
[----:B----4-:R-:W-:Y:S01]  /*0380*/  FFMA R10, R10, R9, R12 ;  /* 0x000000090a0a7223 */ /* 0x010fe2000000000c */
[----:B------:R-:W-:-:S04]  /*0390*/  FFMA R11, R11, R8, R13 ;  /* 0x000000080b0b7223 */ /* 0x000fc8000000000d */
[----:B------:R-:W-:Y:S02]  /*03a0*/  FSETP.GT.AND P0, PT, R10, RZ, PT ;  /* 0x000000ff0a00720b */ /* 0x000fe40003f04000 */
[----:B------:R-:W-:-:S11]  /*03b0*/  FSETP.GT.AND P1, PT, R11, RZ, PT ;  /* 0x000000ff0b00720b */ /* 0x000fd60003f24000 */
[----:B-----5:R-:W-:Y:S01]  /*03c0*/  @!P0 FMUL R10, R4, R10 ;  /* 0x0000000a040a8220 */ /* 0x020fe20000400000 */
[----:B0-----:R-:W-:-:S04]  /*03d0*/  IMAD.WIDE R2, R0, 0x4, R2 ;  /* 0x0000000400027825 */ /* 0x001fc800078e0202 */
[----:B------:R-:W-:-:S05]  /*03e0*/  @!P1 FMUL R11, R5, R11 ;  /* 0x0000000b050b9220 */ /* 0x000fca0000400000 */
[----:B------:R-:W-:Y:S01]  /*03f0*/  STG.E.64 desc[UR4][R2.64], R10 ;  /* 0x0000000a02007986 */ /* 0x000fe2000c101b04 */
[----:B------:R-:W-:Y:S05]  /*0400*/  EXIT ;  /* 0x000000000000794d */ /* 0x000fea0003800000 */
.L_x_0:
[----:B------:R-:W-:-:S00]  /*0410*/  BRA `(.L_x_0) ;  /* 0xfffffffc00fc7947 */ /* 0x000fc0000383ffff */
[----:B------:R-:W-:-:S00]  /*0420*/  NOP ;  /* 0x0000000000007918 */ /* 0x000fc00000000000 */
        /* <DEDUP_REMOVED lines=13> */
.L_x_1:


//--------------------- .nv.global.init           --------------------------
	.section	.nv.global.init,"aw",@progbits
.nv.global.init:
	.type		_$_str,@object
	.size		_$_str,(_$_str_$_2 - _$_str)
_$_str:
        /*0000*/ 	.byte	0x5f, 0x5f, 0x43, 0x55, 0x44, 0x41, 0x5f, 0x46, 0x54, 0x5a, 0x00
	.type		_$_str_$_2,@object
	.size		_$_str_$_2,(.L_1 - _$_str_$_2)
_$_str_$_2:
        /*000b*/ 	.byte	0x5f, 0x5f, 0x43, 0x55, 0x44, 0x41, 0x5f, 0x50, 0x52, 0x45, 0x43, 0x5f, 0x53, 0x51, 0x52, 0x54
        /*001b*/ 	.byte	0x00
.L_1:


//--------------------- .nv.constant0.triton_poi_fused__native_batch_norm_legit_no_training__prelu_kernel_3 --------------------------
	.section	.nv.constant0.triton_poi_fused__native_batch_norm_legit_no_training__prelu_kernel_3,"a",@progbits
	.sectionflags	@""
	.align	4
.nv.constant0.triton_poi_fused__native_batch_norm_legit_no_training__prelu_kernel_3:
	.zero		588
